	.headerflags	@"EF_CUDA_TEXMODE_UNIFIED EF_CUDA_64BIT_ADDRESS EF_CUDA_ACCELERATORS EF_CUDA_SM90 EF_CUDA_VIRTUAL_SM(EF_CUDA_SM90)"
	.elftype	@"ET_EXEC"


//--------------------- .nv.info                  --------------------------
	.section	.nv.info,"",@"SHT_CUDA_INFO"
	.align	4


	//----- nvinfo : EIATTR_REGCOUNT
	.align		4
        /*0000*/ 	.byte	0x04, 0x2f
        /*0002*/ 	.short	(.L_1 - .L_0)
	.align		4
.L_0:
        /*0004*/ 	.word	index@(triton_poi_fused__softmax_0)
        /*0008*/ 	.word	0x00000020


	//----- nvinfo : EIATTR_MIN_STACK_SIZE
	.align		4
.L_1:
        /*000c*/ 	.byte	0x04, 0x12
        /*000e*/ 	.short	(.L_3 - .L_2)
	.align		4
.L_2:
        /*0010*/ 	.word	index@(triton_poi_fused__softmax_0)
        /*0014*/ 	.word	0x00000000


	//----- nvinfo : EIATTR_FRAME_SIZE
	.align		4
.L_3:
        /*0018*/ 	.byte	0x04, 0x11
        /*001a*/ 	.short	(.L_5 - .L_4)
	.align		4
.L_4:
        /*001c*/ 	.word	index@(triton_poi_fused__softmax_0)
        /*0020*/ 	.word	0x00000000


	//----- nvinfo : EIATTR_MIN_STACK_SIZE
	.align		4
.L_5:
        /*0024*/ 	.byte	0x04, 0x12
        /*0026*/ 	.short	(.L_7 - .L_6)
	.align		4
.L_6:
        /*0028*/ 	.word	index@(triton_poi_fused__softmax_0)
        /*002c*/ 	.word	0x00000000
.L_7:


//--------------------- .nv.info.triton_poi_fused__softmax_0 --------------------------
	.section	.nv.info.triton_poi_fused__softmax_0,"",@"SHT_CUDA_INFO"
	.sectionflags	@""
	.align	4


	//----- nvinfo : EIATTR_CUDA_API_VERSION
	.align		4
        /*0000*/ 	.byte	0x04, 0x37
        /*0002*/ 	.short	(.L_9 - .L_8)
.L_8:
        /*0004*/ 	.word	0x0000007c


	//----- nvinfo : EIATTR_KPARAM_INFO
	.align		4
.L_9:
        /*0008*/ 	.byte	0x04, 0x17
        /*000a*/ 	.short	(.L_11 - .L_10)
.L_10:
        /*000c*/ 	.word	0x00000000
        /*0010*/ 	.short	0x0002
        /*0012*/ 	.short	0x0010
        /*0014*/ 	.byte	0x00, 0xf0, 0x11, 0x00


	//----- nvinfo : EIATTR_KPARAM_INFO
	.align		4
.L_11:
        /*0018*/ 	.byte	0x04, 0x17
        /*001a*/ 	.short	(.L_13 - .L_12)
.L_12:
        /*001c*/ 	.word	0x00000000
        /*0020*/ 	.short	0x0001
        /*0022*/ 	.short	0x0008
        /*0024*/ 	.byte	0x00, 0xf4, 0x21, 0x00


	//----- nvinfo : EIATTR_KPARAM_INFO
	.align		4
.L_13:
        /*0028*/ 	.byte	0x04, 0x17
        /*002a*/ 	.short	(.L_15 - .L_14)
.L_14:
        /*002c*/ 	.word	0x00000000
        /*0030*/ 	.short	0x0000
        /*0032*/ 	.short	0x0000
        /*0034*/ 	.byte	0x00, 0xf4, 0x21, 0x00


	//----- nvinfo : EIATTR_SPARSE_MMA_MASK
	.align		4
.L_15:
        /*0038*/ 	.byte	0x03, 0x50
        /*003a*/ 	.short	0x0000


	//----- nvinfo : EIATTR_MAXREG_COUNT
	.align		4
        /*003c*/ 	.byte	0x03, 0x1b
        /*003e*/ 	.short	0x00ff


	//----- nvinfo : EIATTR_EXIT_INSTR_OFFSETS
	.align		4
        /*0040*/ 	.byte	0x04, 0x1c
        /*0042*/ 	.short	(.L_17 - .L_16)


	//   ....[0]....
.L_16:
        /*0044*/ 	.word	0x000005f0


	//   ....[1]....
        /*0048*/ 	.word	0x00000610


	//----- nvinfo : EIATTR_REQNTID
	.align		4
.L_17:
        /*004c*/ 	.byte	0x04, 0x10
        /*004e*/ 	.short	(.L_19 - .L_18)
.L_18:
        /*0050*/ 	.word	0x00000100
        /*0054*/ 	.word	0x00000001
        /*0058*/ 	.word	0x00000001


	//----- nvinfo : EIATTR_CBANK_PARAM_SIZE
	.align		4
.L_19:
        /*005c*/ 	.byte	0x03, 0x19
        /*005e*/ 	.short	0x0014


	//----- nvinfo : EIATTR_PARAM_CBANK
	.align		4
        /*0060*/ 	.byte	0x04, 0x0a
        /*0062*/ 	.short	(.L_21 - .L_20)
	.align		4
.L_20:
        /*0064*/ 	.word	index@(.nv.constant0.triton_poi_fused__softmax_0)
        /*0068*/ 	.short	0x0210
        /*006a*/ 	.short	0x0014


	//----- nvinfo : EIATTR_SW_WAR
	.align		4
.L_21:
        /*006c*/ 	.byte	0x04, 0x36
        /*006e*/ 	.short	(.L_23 - .L_22)
.L_22:
        /*0070*/ 	.word	0x00000008
.L_23:


//--------------------- .nv.callgraph             --------------------------
	.section	.nv.callgraph,"",@"SHT_CUDA_CALLGRAPH"
	.align	4
	.sectionentsize	8
	.align		4
        /*0000*/ 	.word	0x00000000
	.align		4
        /*0004*/ 	.word	0xffffffff
	.align		4
        /*0008*/ 	.word	0x00000000
	.align		4
        /*000c*/ 	.word	0xfffffffe
	.align		4
        /*0010*/ 	.word	0x00000000
	.align		4
        /*0014*/ 	.word	0xfffffffd
	.align		4
        /*0018*/ 	.word	0x00000000
	.align		4
        /*001c*/ 	.word	0xfffffffc


//--------------------- .text.triton_poi_fused__softmax_0 --------------------------
	.section	.text.triton_poi_fused__softmax_0,"ax",@progbits
	.align	128
        .global         triton_poi_fused__softmax_0
        .type           triton_poi_fused__softmax_0,@function
        .size           triton_poi_fused__softmax_0,(.L_x_1 - triton_poi_fused__softmax_0)
        .other          triton_poi_fused__softmax_0,@"STO_CUDA_ENTRY STV_DEFAULT"
triton_poi_fused__softmax_0:
.text.triton_poi_fused__softmax_0:
[----:B------:R-:W0:Y:S01]  /*0000*/  LDC R1, c[0x0][0x28] ;  /* 0x00000a00ff017b82 */ /* 0x000e220000000800 */
[----:B------:R-:W1:Y:S07]  /*0010*/  S2R R4, SR_TID.X ;  /* 0x0000000000047919 */ /* 0x000e6e0000002100 */
[----:B------:R-:W2:Y:S01]  /*0020*/  LDC.64 R2, c[0x0][0x210] ;  /* 0x00008400ff027b82 */ /* 0x000ea20000000a00 */
[----:B------:R-:W-:Y:S01]  /*0030*/  MOV R12, RZ ;  /* 0x000000ff000c7202 */ /* 0x000fe20000000f00 */
[----:B------:R-:W-:Y:S01]  /*0040*/  ULDC.64 UR4, c[0x0][0x208] ;  /* 0x0000820000047ab9 */ /* 0x000fe20000000a00 */
[----:B------:R-:W3:Y:S01]  /*0050*/  S2R R5, SR_CTAID.X ;  /* 0x0000000000057919 */ /* 0x000ee20000002500 */
[----:B-1----:R-:W-:-:S05]  /*0060*/  LOP3.LUT R4, R4, 0xff, RZ, 0xc0, !PT ;  /* 0x000000ff04047812 */ /* 0x002fca00078ec0ff */
[----:B---3--:R-:W-:Y:S01]  /*0070*/  IMAD R5, R5, 0x200, R4 ;  /* 0x0000020005057824 */ /* 0x008fe200078e0204 */
[----:B------:R-:W-:-:S03]  /*0080*/  HFMA2.MMA R4, -RZ, RZ, 0, 0 ;  /* 0x00000000ff047435 */ /* 0x000fc600000001ff */
[C---:B------:R-:W-:Y:S01]  /*0090*/  VIADD R13, R5.reuse, 0x100 ;  /* 0x00000100050d7836 */ /* 0x040fe20000000000 */
[----:B------:R-:W-:Y:S01]  /*00a0*/  ISETP.GE.AND P1, PT, R5, 0x67840, PT ;  /* 0x000678400500780c */ /* 0x000fe20003f26270 */
[----:B------:R-:W-:-:S03]  /*00b0*/  HFMA2.MMA R6, -RZ, RZ, 0, 0 ;  /* 0x00000000ff067435 */ /* 0x000fc600000001ff */
[----:B------:R-:W-:Y:S02]  /*00c0*/  ISETP.GE.AND P0, PT, R13, 0x67840, PT ;  /* 0x000678400d00780c */ /* 0x000fe40003f06270 */
[----:B------:R-:W-:-:S04]  /*00d0*/  IMAD.HI R0, R5, -0x61b970cb, R4 ;  /* 0x9e468f3505007827 */ /* 0x000fc800078e0204 */
[----:B------:R-:W-:Y:S01]  /*00e0*/  IMAD.HI R4, R13, -0x61b970cb, R12 ;  /* 0x9e468f350d047827 */ /* 0x000fe200078e020c */
[----:B------:R-:W-:-:S04]  /*00f0*/  SHF.R.U32.HI R7, RZ, 0x1f, R0 ;  /* 0x0000001fff077819 */ /* 0x000fc80000011600 */
[CC--:B------:R-:W-:Y:S02]  /*0100*/  LEA.HI.SX32 R8, R0.reuse, R7.reuse, 0x14 ;  /* 0x0000000700087211 */ /* 0x0c0fe400078fa2ff */
[----:B------:R-:W-:Y:S02]  /*0110*/  LEA.HI.SX32 R0, R0, R7, 0x12 ;  /* 0x0000000700007211 */ /* 0x000fe400078f92ff */
[----:B------:R-:W-:Y:S01]  /*0120*/  SHF.R.U32.HI R15, RZ, 0x1f, R4 ;  /* 0x0000001fff0f7819 */ /* 0x000fe20000011604 */
[----:B------:R-:W-:Y:S02]  /*0130*/  IMAD R9, R8, -0x19e1, R5 ;  /* 0xffffe61f08097824 */ /* 0x000fe400078e0205 */
[----:B------:R-:W-:Y:S01]  /*0140*/  IMAD.MOV.U32 R5, RZ, RZ, RZ ;  /* 0x000000ffff057224 */ /* 0x000fe200078e00ff */
[-C--:B------:R-:W-:Y:S01]  /*0150*/  LEA.HI.SX32 R7, R4, R15.reuse, 0x14 ;  /* 0x0000000f04077211 */ /* 0x080fe200078fa2ff */
[----:B------:R-:W-:Y:S01]  /*0160*/  IMAD R11, R0, 0x6800, R9 ;  /* 0x00006800000b7824 */ /* 0x000fe200078e0209 */
[----:B------:R-:W-:Y:S01]  /*0170*/  LEA.HI.SX32 R17, R4, R15, 0x12 ;  /* 0x0000000f04117211 */ /* 0x000fe200078f92ff */
[----:B------:R-:W-:-:S02]  /*0180*/  IMAD.MOV.U32 R0, RZ, RZ, RZ ;  /* 0x000000ffff007224 */ /* 0x000fc400078e00ff */
[----:B------:R-:W-:Y:S01]  /*0190*/  IMAD R4, R7, -0x19e1, R13 ;  /* 0xffffe61f07047824 */ /* 0x000fe200078e020d */
[----:B------:R-:W-:Y:S01]  /*01a0*/  IADD3 R27, R11, 0x1a00, RZ ;  /* 0x00001a000b1b7810 */ /* 0x000fe20007ffe0ff */
[----:B--2---:R-:W-:-:S04]  /*01b0*/  IMAD.WIDE R22, R11, 0x4, R2 ;  /* 0x000000040b167825 */ /* 0x004fc800078e0202 */
[----:B------:R-:W-:Y:S01]  /*01c0*/  IMAD R17, R17, 0x6800, R4 ;  /* 0x0000680011117824 */ /* 0x000fe200078e0204 */
[----:B------:R1:W2:Y:S01]  /*01d0*/  @!P1 LDG.E.EL R0, desc[UR4][R22.64] ;  /* 0x0000000416009981 */ /* 0x0002a2000c2e1900 */
[----:B------:R-:W-:-:S04]  /*01e0*/  IMAD.WIDE R26, R27, 0x4, R2 ;  /* 0x000000041b1a7825 */ /* 0x000fc800078e0202 */
[--C-:B------:R-:W-:Y:S01]  /*01f0*/  IMAD.WIDE R24, R17, 0x4, R2.reuse ;  /* 0x0000000411187825 */ /* 0x100fe200078e0202 */
[----:B------:R-:W-:Y:S01]  /*0200*/  IADD3 R21, R17, 0x1a00, RZ ;  /* 0x00001a0011157810 */ /* 0x000fe20007ffe0ff */
[----:B------:R3:W4:Y:S02]  /*0210*/  @!P1 LDG.E.EL R5, desc[UR4][R26.64] ;  /* 0x000000041a059981 */ /* 0x000724000c2e1900 */
[----:B------:R-:W-:Y:S02]  /*0220*/  VIADD R19, R11, 0x3400 ;  /* 0x000034000b137836 */ /* 0x000fe40000000000 */
[----:B------:R-:W5:Y:S01]  /*0230*/  @!P0 LDG.E.EL R6, desc[UR4][R24.64] ;  /* 0x0000000418068981 */ /* 0x000f62000c2e1900 */
[----:B------:R-:W-:Y:S01]  /*0240*/  IMAD.MOV.U32 R13, RZ, RZ, RZ ;  /* 0x000000ffff0d7224 */ /* 0x000fe200078e00ff */
[----:B------:R-:W-:Y:S01]  /*0250*/  MOV R15, RZ ;  /* 0x000000ff000f7202 */ /* 0x000fe20000000f00 */
[----:B------:R-:W-:Y:S01]  /*0260*/  IMAD.WIDE R18, R19, 0x4, R2 ;  /* 0x0000000413127825 */ /* 0x000fe200078e0202 */
[----:B-1----:R-:W-:-:S03]  /*0270*/  HFMA2.MMA R23, -RZ, RZ, 0, 0 ;  /* 0x00000000ff177435 */ /* 0x002fc600000001ff */
[--C-:B------:R-:W-:Y:S01]  /*0280*/  IMAD.WIDE R20, R21, 0x4, R2.reuse ;  /* 0x0000000415147825 */ /* 0x100fe200078e0202 */
[----:B------:R-:W5:Y:S03]  /*0290*/  @!P1 LDG.E.EL R13, desc[UR4][R18.64] ;  /* 0x00000004120d9981 */ /* 0x000f66000c2e1900 */
[----:B------:R-:W-:Y:S01]  /*02a0*/  VIADD R29, R17, 0x3400 ;  /* 0x00003400111d7836 */ /* 0x000fe20000000000 */
[----:B------:R1:W5:Y:S03]  /*02b0*/  @!P0 LDG.E.EL R15, desc[UR4][R20.64] ;  /* 0x00000004140f8981 */ /* 0x000366000c2e1900 */
[----:B---3--:R-:W-:Y:S01]  /*02c0*/  IMAD.WIDE R26, R29, 0x4, R2 ;  /* 0x000000041d1a7825 */ /* 0x008fe200078e0202 */
[----:B------:R-:W-:-:S03]  /*02d0*/  MOV R29, RZ ;  /* 0x000000ff001d7202 */ /* 0x000fc60000000f00 */
[----:B------:R-:W-:Y:S01]  /*02e0*/  VIADD R11, R11, 0x4e00 ;  /* 0x00004e000b0b7836 */ /* 0x000fe20000000000 */
[----:B------:R-:W3:Y:S03]  /*02f0*/  @!P0 LDG.E.EL R23, desc[UR4][R26.64] ;  /* 0x000000041a178981 */ /* 0x000ee6000c2e1900 */
[----:B------:R-:W-:-:S04]  /*0300*/  IMAD.WIDE R10, R11, 0x4, R2 ;  /* 0x000000040b0a7825 */ /* 0x000fc800078e0202 */
[----:B------:R-:W-:Y:S01]  /*0310*/  VIADD R17, R17, 0x4e00 ;  /* 0x00004e0011117836 */ /* 0x000fe20000000000 */
[----:B------:R-:W3:Y:S03]  /*0320*/  @!P1 LDG.E.EL R29, desc[UR4][R10.64] ;  /* 0x000000040a1d9981 */ /* 0x000ee6000c2e1900 */
[----:B------:R-:W-:Y:S01]  /*0330*/  IMAD.WIDE R16, R17, 0x4, R2 ;  /* 0x0000000411107825 */ /* 0x000fe200078e0202 */
[----:B01----:R-:W-:-:S03]  /*0340*/  HFMA2.MMA R21, -RZ, RZ, 0, 0 ;  /* 0x00000000ff157435 */ /* 0x003fc600000001ff */
[----:B------:R-:W-:Y:S01]  /*0350*/  IMAD R19, R8, 0x1a00, R9 ;  /* 0x00001a0008137824 */ /* 0x000fe200078e0209 */
[----:B------:R-:W3:Y:S03]  /*0360*/  @!P0 LDG.E.EL R12, desc[UR4][R16.64] ;  /* 0x00000004100c8981 */ /* 0x000ee6000c2e1900 */
[----:B------:R-:W-:-:S04]  /*0370*/  IMAD.WIDE R8, R19, 0x4, R2 ;  /* 0x0000000413087825 */ /* 0x000fc800078e0202 */
[----:B------:R-:W-:Y:S01]  /*0380*/  IMAD R7, R7, 0x1a00, R4 ;  /* 0x00001a0007077824 */ /* 0x000fe200078e0204 */
[----:B------:R-:W3:Y:S01]  /*0390*/  @!P1 LDG.E R21, desc[UR4][R8.64] ;  /* 0x0000000408159981 */ /* 0x000ee2000c1e1900 */
[----:B------:R-:W-:Y:S02]  /*03a0*/  IMAD.MOV.U32 R25, RZ, RZ, RZ ;  /* 0x000000ffff197224 */ /* 0x000fe400078e00ff */
[----:B------:R-:W-:-:S05]  /*03b0*/  IMAD.WIDE R2, R7, 0x4, R2 ;  /* 0x0000000407027825 */ /* 0x000fca00078e0202 */
[----:B------:R-:W3:Y:S01]  /*03c0*/  @!P0 LDG.E R25, desc[UR4][R2.64] ;  /* 0x0000000402198981 */ /* 0x000ee2000c1e1900 */
[C---:B--2---:R-:W-:Y:S02]  /*03d0*/  FSETP.NAN.AND P4, PT, R0.reuse, R0, PT ;  /* 0x000000000000720b */ /* 0x044fe40003f88000 */
[----:B----4-:R-:W-:Y:S02]  /*03e0*/  FSETP.GT.AND P3, PT, R0, R5, PT ;  /* 0x000000050000720b */ /* 0x010fe40003f64000 */
[----:B-----5:R-:W-:-:S09]  /*03f0*/  FSETP.NAN.AND P2, PT, R6, R6, PT ;  /* 0x000000060600720b */ /* 0x020fd20003f48000 */
[----:B------:R-:W-:Y:S02]  /*0400*/  @!P4 FSEL R0, R0, R5, P3 ;  /* 0x000000050000c208 */ /* 0x000fe40001800000 */
[----:B------:R-:W0:Y:S02]  /*0410*/  LDC.64 R4, c[0x0][0x218] ;  /* 0x00008600ff047b82 */ /* 0x000e240000000a00 */
[----:B------:R-:W-:Y:S02]  /*0420*/  FSETP.GT.AND P3, PT, R0, R13, PT ;  /* 0x0000000d0000720b */ /* 0x000fe40003f64000 */
[----:B------:R-:W-:-:S04]  /*0430*/  FSETP.GT.AND P4, PT, R6, R15, PT ;  /* 0x0000000f0600720b */ /* 0x000fc80003f84000 */
[----:B------:R-:W-:Y:S02]  /*0440*/  @!P2 FSEL R6, R6, R15, P4 ;  /* 0x0000000f0606a208 */ /* 0x000fe40002000000 */
[----:B------:R-:W-:Y:S02]  /*0450*/  FSETP.NAN.AND P4, PT, R0, R0, PT ;  /* 0x000000000000720b */ /* 0x000fe40003f88000 */
[----:B---3--:R-:W-:-:S03]  /*0460*/  FSETP.GT.AND P2, PT, R6, R23, PT ;  /* 0x000000170600720b */ /* 0x008fc60003f44000 */
[----:B------:R-:W-:Y:S02]  /*0470*/  @!P3 FSEL R0, R0, R13, P4 ;  /* 0x0000000d0000b208 */ /* 0x000fe40002000000 */
[----:B------:R-:W-:Y:S02]  /*0480*/  FSETP.NAN.AND P4, PT, R6, R6, PT ;  /* 0x000000060600720b */ /* 0x000fe40003f88000 */
[----:B------:R-:W-:-:S06]  /*0490*/  FSETP.GT.AND P3, PT, R0, R29, PT ;  /* 0x0000001d0000720b */ /* 0x000fcc0003f64000 */
[----:B------:R-:W-:Y:S02]  /*04a0*/  @!P2 FSEL R6, R6, R23, P4 ;  /* 0x000000170606a208 */ /* 0x000fe40002000000 */
[----:B------:R-:W-:Y:S02]  /*04b0*/  FSETP.NAN.AND P4, PT, R0, R0, PT ;  /* 0x000000000000720b */ /* 0x000fe40003f88000 */
[----:B------:R-:W-:-:S03]  /*04c0*/  FSETP.GT.AND P2, PT, R6, R12, PT ;  /* 0x0000000c0600720b */ /* 0x000fc60003f44000 */
[----:B------:R-:W-:Y:S02]  /*04d0*/  @!P3 FSEL R0, R0, R29, P4 ;  /* 0x0000001d0000b208 */ /* 0x000fe40002000000 */
[----:B------:R-:W-:-:S03]  /*04e0*/  FSETP.NAN.AND P3, PT, R6, R6, PT ;  /* 0x000000060600720b */ /* 0x000fc60003f68000 */
[----:B------:R-:W-:-:S05]  /*04f0*/  FADD R21, -R0, R21 ;  /* 0x0000001500157221 */ /* 0x000fca0000000100 */
[----:B------:R-:W-:Y:S01]  /*0500*/  @!P2 FSEL R6, R6, R12, P3 ;  /* 0x0000000c0606a208 */ /* 0x000fe20001800000 */
[----:B------:R-:W-:-:S04]  /*0510*/  FMUL R21, R21, 1.4426950216293334961 ;  /* 0x3fb8aa3b15157820 */ /* 0x000fc80000400000 */
[----:B------:R-:W-:Y:S01]  /*0520*/  FADD R25, -R6, R25 ;  /* 0x0000001906197221 */ /* 0x000fe20000000100 */
[----:B------:R-:W-:-:S03]  /*0530*/  FSETP.GEU.AND P2, PT, R21, -126, PT ;  /* 0xc2fc00001500780b */ /* 0x000fc60003f4e000 */
[----:B------:R-:W-:-:S05]  /*0540*/  FMUL R25, R25, 1.4426950216293334961 ;  /* 0x3fb8aa3b19197820 */ /* 0x000fca0000400000 */
[----:B------:R-:W-:-:S05]  /*0550*/  FSETP.GEU.AND P3, PT, R25, -126, PT ;  /* 0xc2fc00001900780b */ /* 0x000fca0003f6e000 */
[----:B------:R-:W-:-:S04]  /*0560*/  @!P2 FMUL R21, R21, 0.5 ;  /* 0x3f0000001515a820 */ /* 0x000fc80000400000 */
[----:B------:R-:W1:Y:S04]  /*0570*/  MUFU.EX2 R9, R21 ;  /* 0x0000001500097308 */ /* 0x000e680000000800 */
[----:B------:R-:W-:-:S04]  /*0580*/  @!P3 FMUL R25, R25, 0.5 ;  /* 0x3f0000001919b820 */ /* 0x000fc80000400000 */
[----:B------:R-:W2:Y:S01]  /*0590*/  MUFU.EX2 R11, R25 ;  /* 0x00000019000b7308 */ /* 0x000ea20000000800 */
[----:B0-----:R-:W-:-:S04]  /*05a0*/  IMAD.WIDE R2, R19, 0x4, R4 ;  /* 0x0000000413027825 */ /* 0x001fc800078e0204 */
[----:B-1----:R-:W-:Y:S01]  /*05b0*/  @!P2 FMUL R9, R9, R9 ;  /* 0x000000090909a220 */ /* 0x002fe20000400000 */
[----:B------:R-:W-:-:S04]  /*05c0*/  IMAD.WIDE R4, R7, 0x4, R4 ;  /* 0x0000000407047825 */ /* 0x000fc800078e0204 */
[----:B------:R0:W-:Y:S01]  /*05d0*/  @!P1 STG.E desc[UR4][R2.64], R9 ;  /* 0x0000000902009986 */ /* 0x0001e2000c101904 */
[----:B--2---:R-:W-:Y:S01]  /*05e0*/  @!P3 FMUL R11, R11, R11 ;  /* 0x0000000b0b0bb220 */ /* 0x004fe20000400000 */
[----:B0-----:R-:W-:Y:S06]  /*05f0*/  @P0 EXIT ;  /* 0x000000000000094d */ /* 0x001fec0003800000 */
[----:B------:R-:W-:Y:S01]  /*0600*/  STG.E desc[UR4][R4.64], R11 ;  /* 0x0000000b04007986 */ /* 0x000fe2000c101904 */
[----:B------:R-:W-:Y:S05]  /*0610*/  EXIT ;  /* 0x000000000000794d */ /* 0x000fea0003800000 */
.L_x_0:
[----:B------:R-:W-:-:S00]  /*0620*/  BRA `(.L_x_0) ;  /* 0xfffffffc00fc7947 */ /* 0x000fc0000383ffff */
[----:B------:R-:W-:-:S00]  /*0630*/  NOP ;  /* 0x0000000000007918 */ /* 0x000fc00000000000 */
        /* <DEDUP_REMOVED lines=12> */
.L_x_1:


//--------------------- .nv.constant0.triton_poi_fused__softmax_0 --------------------------
	.section	.nv.constant0.triton_poi_fused__softmax_0,"a",@progbits
	.sectionflags	@""
	.align	4
.nv.constant0.triton_poi_fused__softmax_0:
	.zero		548
